	.headerflags	@"EF_CUDA_TEXMODE_UNIFIED EF_CUDA_64BIT_ADDRESS EF_CUDA_ACCELERATORS EF_CUDA_SM90 EF_CUDA_VIRTUAL_SM(EF_CUDA_SM90)"
	.elftype	@"ET_EXEC"


//--------------------- .nv.info                  --------------------------
	.section	.nv.info,"",@"SHT_CUDA_INFO"
	.align	4


	//----- nvinfo : EIATTR_REGCOUNT
	.align		4
        /*0000*/ 	.byte	0x04, 0x2f
        /*0002*/ 	.short	(.L_1 - .L_0)
	.align		4
.L_0:
        /*0004*/ 	.word	index@(triton_per_fused_add_div_index_put_lift_fresh_mul_sigmoid_sum_0)
        /*0008*/ 	.word	0x00000016


	//----- nvinfo : EIATTR_MIN_STACK_SIZE
	.align		4
.L_1:
        /*000c*/ 	.byte	0x04, 0x12
        /*000e*/ 	.short	(.L_3 - .L_2)
	.align		4
.L_2:
        /*0010*/ 	.word	index@(triton_per_fused_add_div_index_put_lift_fresh_mul_sigmoid_sum_0)
        /*0014*/ 	.word	0x00000000


	//----- nvinfo : EIATTR_FRAME_SIZE
	.align		4
.L_3:
        /*0018*/ 	.byte	0x04, 0x11
        /*001a*/ 	.short	(.L_5 - .L_4)
	.align		4
.L_4:
        /*001c*/ 	.word	index@(triton_per_fused_add_div_index_put_lift_fresh_mul_sigmoid_sum_0)
        /*0020*/ 	.word	0x00000000


	//----- nvinfo : EIATTR_MIN_STACK_SIZE
	.align		4
.L_5:
        /*0024*/ 	.byte	0x04, 0x12
        /*0026*/ 	.short	(.L_7 - .L_6)
	.align		4
.L_6:
        /*0028*/ 	.word	index@(triton_per_fused_add_div_index_put_lift_fresh_mul_sigmoid_sum_0)
        /*002c*/ 	.word	0x00000000
.L_7:


//--------------------- .nv.info.triton_per_fused_add_div_index_put_lift_fresh_mul_sigmoid_sum_0 --------------------------
	.section	.nv.info.triton_per_fused_add_div_index_put_lift_fresh_mul_sigmoid_sum_0,"",@"SHT_CUDA_INFO"
	.sectionflags	@""
	.align	4


	//----- nvinfo : EIATTR_CUDA_API_VERSION
	.align		4
        /*0000*/ 	.byte	0x04, 0x37
        /*0002*/ 	.short	(.L_9 - .L_8)
.L_8:
        /*0004*/ 	.word	0x0000007c


	//----- nvinfo : EIATTR_KPARAM_INFO
	.align		4
.L_9:
        /*0008*/ 	.byte	0x04, 0x17
        /*000a*/ 	.short	(.L_11 - .L_10)
.L_10:
        /*000c*/ 	.word	0x00000000
        /*0010*/ 	.short	0x0003
        /*0012*/ 	.short	0x0018
        /*0014*/ 	.byte	0x00, 0xf0, 0x11, 0x00


	//----- nvinfo : EIATTR_KPARAM_INFO
	.align		4
.L_11:
        /*0018*/ 	.byte	0x04, 0x17
        /*001a*/ 	.short	(.L_13 - .L_12)
.L_12:
        /*001c*/ 	.word	0x00000000
        /*0020*/ 	.short	0x0002
        /*0022*/ 	.short	0x0010
        /*0024*/ 	.byte	0x00, 0xf4, 0x21, 0x00


	//----- nvinfo : EIATTR_KPARAM_INFO
	.align		4
.L_13:
        /*0028*/ 	.byte	0x04, 0x17
        /*002a*/ 	.short	(.L_15 - .L_14)
.L_14:
        /*002c*/ 	.word	0x00000000
        /*0030*/ 	.short	0x0001
        /*0032*/ 	.short	0x0008
        /*0034*/ 	.byte	0x00, 0xf4, 0x21, 0x00


	//----- nvinfo : EIATTR_KPARAM_INFO
	.align		4
.L_15:
        /*0038*/ 	.byte	0x04, 0x17
        /*003a*/ 	.short	(.L_17 - .L_16)
.L_16:
        /*003c*/ 	.word	0x00000000
        /*0040*/ 	.short	0x0000
        /*0042*/ 	.short	0x0000
        /*0044*/ 	.byte	0x00, 0xf4, 0x21, 0x00


	//----- nvinfo : EIATTR_SPARSE_MMA_MASK
	.align		4
.L_17:
        /*0048*/ 	.byte	0x03, 0x50
        /*004a*/ 	.short	0x0000


	//----- nvinfo : EIATTR_MAXREG_COUNT
	.align		4
        /*004c*/ 	.byte	0x03, 0x1b
        /*004e*/ 	.short	0x00ff


	//----- nvinfo : EIATTR_COOP_GROUP_MASK_REGIDS
	.align		4
        /*0050*/ 	.byte	0x04, 0x29
        /*0052*/ 	.short	(.L_19 - .L_18)


	//   ....[0]....
.L_18:
        /*0054*/ 	.word	0xffffffff


	//   ....[1]....
        /*0058*/ 	.word	0xffffffff


	//   ....[2]....
        /*005c*/ 	.word	0xffffffff


	//   ....[3]....
        /*0060*/ 	.word	0xffffffff


	//   ....[4]....
        /*0064*/ 	.word	0xffffffff


	//   ....[5]....
        /*0068*/ 	.word	0xffffffff


	//   ....[6]....
        /*006c*/ 	.word	0xffffffff


	//   ....[7]....
        /*0070*/ 	.word	0xffffffff


	//   ....[8]....
        /*0074*/ 	.word	0xffffffff


	//   ....[9]....
        /*0078*/ 	.word	0xffffffff


	//   ....[10]....
        /*007c*/ 	.word	0xffffffff


	//   ....[11]....
        /*0080*/ 	.word	0xffffffff


	//   ....[12]....
        /*0084*/ 	.word	0xffffffff


	//   ....[13]....
        /*0088*/ 	.word	0xffffffff


	//   ....[14]....
        /*008c*/ 	.word	0xffffffff


	//   ....[15]....
        /*0090*/ 	.word	0xffffffff


	//   ....[16]....
        /*0094*/ 	.word	0xffffffff


	//   ....[17]....
        /*0098*/ 	.word	0xffffffff


	//----- nvinfo : EIATTR_COOP_GROUP_INSTR_OFFSETS
	.align		4
.L_19:
        /*009c*/ 	.byte	0x04, 0x28
        /*009e*/ 	.short	(.L_21 - .L_20)


	//   ....[0]....
.L_20:
        /*00a0*/ 	.word	0x000005c0


	//   ....[1]....
        /*00a4*/ 	.word	0x000005d0


	//   ....[2]....
        /*00a8*/ 	.word	0x00000600


	//   ....[3]....
        /*00ac*/ 	.word	0x00000620


	//   ....[4]....
        /*00b0*/ 	.word	0x00000630


	//   ....[5]....
        /*00b4*/ 	.word	0x00000660


	//   ....[6]....
        /*00b8*/ 	.word	0x00000680


	//   ....[7]....
        /*00bc*/ 	.word	0x000006d0


	//   ....[8]....
        /*00c0*/ 	.word	0x000006f0


	//   ....[9]....
        /*00c4*/ 	.word	0x00000700


	//   ....[10]....
        /*00c8*/ 	.word	0x00000730


	//   ....[11]....
        /*00cc*/ 	.word	0x00000750


	//   ....[12]....
        /*00d0*/ 	.word	0x00000780


	//   ....[13]....
        /*00d4*/ 	.word	0x000007b0


	//   ....[14]....
        /*00d8*/ 	.word	0x000007f0


	//   ....[15]....
        /*00dc*/ 	.word	0x00000810


	//   ....[16]....
        /*00e0*/ 	.word	0x000008a0


	//   ....[17]....
        /*00e4*/ 	.word	0x00000950


	//----- nvinfo : EIATTR_EXIT_INSTR_OFFSETS
	.align		4
.L_21:
        /*00e8*/ 	.byte	0x04, 0x1c
        /*00ea*/ 	.short	(.L_23 - .L_22)


	//   ....[0]....
.L_22:
        /*00ec*/ 	.word	0x00000a10


	//   ....[1]....
        /*00f0*/ 	.word	0x00000ac0


	//----- nvinfo : EIATTR_REQNTID
	.align		4
.L_23:
        /*00f4*/ 	.byte	0x04, 0x10
        /*00f6*/ 	.short	(.L_25 - .L_24)
.L_24:
        /*00f8*/ 	.word	0x00000040
        /*00fc*/ 	.word	0x00000001
        /*0100*/ 	.word	0x00000001


	//----- nvinfo : EIATTR_CBANK_PARAM_SIZE
	.align		4
.L_25:
        /*0104*/ 	.byte	0x03, 0x19
        /*0106*/ 	.short	0x001c


	//----- nvinfo : EIATTR_PARAM_CBANK
	.align		4
        /*0108*/ 	.byte	0x04, 0x0a
        /*010a*/ 	.short	(.L_27 - .L_26)
	.align		4
.L_26:
        /*010c*/ 	.word	index@(.nv.constant0.triton_per_fused_add_div_index_put_lift_fresh_mul_sigmoid_sum_0)
        /*0110*/ 	.short	0x0210
        /*0112*/ 	.short	0x001c


	//----- nvinfo : EIATTR_SW_WAR
	.align		4
.L_27:
        /*0114*/ 	.byte	0x04, 0x36
        /*0116*/ 	.short	(.L_29 - .L_28)
.L_28:
        /*0118*/ 	.word	0x00000008
.L_29:


//--------------------- .nv.callgraph             --------------------------
	.section	.nv.callgraph,"",@"SHT_CUDA_CALLGRAPH"
	.align	4
	.sectionentsize	8
	.align		4
        /*0000*/ 	.word	0x00000000
	.align		4
        /*0004*/ 	.word	0xffffffff
	.align		4
        /*0008*/ 	.word	0x00000000
	.align		4
        /*000c*/ 	.word	0xfffffffe
	.align		4
        /*0010*/ 	.word	0x00000000
	.align		4
        /*0014*/ 	.word	0xfffffffd
	.align		4
        /*0018*/ 	.word	0x00000000
	.align		4
        /*001c*/ 	.word	0xfffffffc


//--------------------- .text.triton_per_fused_add_div_index_put_lift_fresh_mul_sigmoid_sum_0 --------------------------
	.section	.text.triton_per_fused_add_div_index_put_lift_fresh_mul_sigmoid_sum_0,"ax",@progbits
	.sectionflags	@"SHF_BARRIERS=1"
	.align	128
        .global         triton_per_fused_add_div_index_put_lift_fresh_mul_sigmoid_sum_0
        .type           triton_per_fused_add_div_index_put_lift_fresh_mul_sigmoid_sum_0,@function
        .size           triton_per_fused_add_div_index_put_lift_fresh_mul_sigmoid_sum_0,(.L_x_1 - triton_per_fused_add_div_index_put_lift_fresh_mul_sigmoid_sum_0)
        .other          triton_per_fused_add_div_index_put_lift_fresh_mul_sigmoid_sum_0,@"STO_CUDA_ENTRY STV_DEFAULT"
triton_per_fused_add_div_index_put_lift_fresh_mul_sigmoid_sum_0:
.text.triton_per_fused_add_div_index_put_lift_fresh_mul_sigmoid_sum_0:
[----:B------:R-:W0:Y:S02]  /*0000*/  LDC R1, c[0x0][0x28] ;  /* 0x00000a00ff017b82 */ /* 0x000e240000000800 */
[----:B------:R-:W1:Y:S01]  /*0010*/  S2R R15, SR_TID.X ;  /* 0x00000000000f7919 */ /* 0x000e620000002100 */
[----:B------:R-:W2:Y:S01]  /*0020*/  LDC.64 R8, c[0x0][0x218] ;  /* 0x00008600ff087b82 */ /* 0x000ea20000000a00 */
[----:B------:R-:W-:-:S07]  /*0030*/  ULDC.64 UR6, c[0x0][0x208] ;  /* 0x0000820000067ab9 */ /* 0x000fce0000000a00 */
[----:B------:R-:W3:Y:S01]  /*0040*/  LDC.64 R4, c[0x0][0x220] ;  /* 0x00008800ff047b82 */ /* 0x000ee20000000a00 */
[----:B-1----:R-:W-:-:S04]  /*0050*/  SHF.L.U32 R0, R15, 0x2, RZ ;  /* 0x000000020f007819 */ /* 0x002fc800000006ff */
[----:B------:R-:W-:-:S05]  /*0060*/  LOP3.LUT R7, R0, 0xfc, RZ, 0xc0, !PT ;  /* 0x000000fc00077812 */ /* 0x000fca00078ec0ff */
[----:B--2---:R-:W-:-:S06]  /*0070*/  IMAD.WIDE.U32 R8, R7, 0x4, R8 ;  /* 0x0000000407087825 */ /* 0x004fcc00078e0008 */
[----:B------:R-:W2:Y:S01]  /*0080*/  LDG.E.128 R8, desc[UR6][R8.64] ;  /* 0x0000000608087981 */ /* 0x000ea2000c1e1d00 */
[----:B---3--:R-:W-:-:S06]  /*0090*/  IMAD.WIDE.U32 R4, R7, 0x4, R4 ;  /* 0x0000000407047825 */ /* 0x008fcc00078e0004 */
[----:B------:R-:W3:Y:S01]  /*00a0*/  LDG.E.128 R4, desc[UR6][R4.64] ;  /* 0x0000000604047981 */ /* 0x000ee2000c1e1d00 */
[----:B------:R-:W1:Y:S01]  /*00b0*/  S2UR UR5, SR_CgaCtaId ;  /* 0x00000000000579c3 */ /* 0x000e620000008800 */
[----:B------:R-:W-:Y:S02]  /*00c0*/  UMOV UR4, 0x400 ;  /* 0x0000040000047882 */ /* 0x000fe40000000000 */
[----:B-1----:R-:W-:Y:S01]  /*00d0*/  UPRMT UR4, UR5, 0x654, UR4 ;  /* 0x0000065405047896 */ /* 0x002fe20008000004 */
[----:B--2---:R-:W-:Y:S01]  /*00e0*/  FADD R13, RZ, -R8 ;  /* 0x80000008ff0d7221 */ /* 0x004fe20000000000 */
[----:B------:R-:W-:Y:S01]  /*00f0*/  FADD R10, RZ, -R10 ;  /* 0x8000000aff0a7221 */ /* 0x000fe20000000000 */
[----:B------:R-:W-:Y:S02]  /*0100*/  FADD R11, RZ, -R11 ;  /* 0x8000000bff0b7221 */ /* 0x000fe40000000000 */
[----:B------:R-:W-:Y:S01]  /*0110*/  FMUL R14, R13, 1.4426950216293334961 ;  /* 0x3fb8aa3b0d0e7820 */ /* 0x000fe20000400000 */
[----:B------:R-:W-:Y:S01]  /*0120*/  FADD R13, RZ, -R9 ;  /* 0x80000009ff0d7221 */ /* 0x000fe20000000000 */
[----:B------:R-:W-:Y:S01]  /*0130*/  FMUL R10, R10, 1.4426950216293334961 ;  /* 0x3fb8aa3b0a0a7820 */ /* 0x000fe20000400000 */
[----:B------:R-:W-:-:S02]  /*0140*/  FMUL R16, R11, 1.4426950216293334961 ;  /* 0x3fb8aa3b0b107820 */ /* 0x000fc40000400000 */
[----:B------:R-:W-:Y:S01]  /*0150*/  FMUL R13, R13, 1.4426950216293334961 ;  /* 0x3fb8aa3b0d0d7820 */ /* 0x000fe20000400000 */
[----:B------:R-:W-:Y:S02]  /*0160*/  FSETP.GEU.AND P0, PT, R14, -126, PT ;  /* 0xc2fc00000e00780b */ /* 0x000fe40003f0e000 */
[----:B------:R-:W-:Y:S02]  /*0170*/  FSETP.GEU.AND P1, PT, R10, -126, PT ;  /* 0xc2fc00000a00780b */ /* 0x000fe40003f2e000 */
[----:B------:R-:W-:Y:S02]  /*0180*/  FSETP.GEU.AND P3, PT, R13, -126, PT ;  /* 0xc2fc00000d00780b */ /* 0x000fe40003f6e000 */
[----:B------:R-:W-:-:S07]  /*0190*/  FSETP.GEU.AND P2, PT, R16, -126, PT ;  /* 0xc2fc00001000780b */ /* 0x000fce0003f4e000 */
[----:B------:R-:W-:Y:S02]  /*01a0*/  @!P0 FMUL R14, R14, 0.5 ;  /* 0x3f0000000e0e8820 */ /* 0x000fe40000400000 */
[----:B------:R-:W-:Y:S02]  /*01b0*/  @!P1 FMUL R10, R10, 0.5 ;  /* 0x3f0000000a0a9820 */ /* 0x000fe40000400000 */
[----:B------:R-:W-:Y:S01]  /*01c0*/  @!P3 FMUL R13, R13, 0.5 ;  /* 0x3f0000000d0db820 */ /* 0x000fe20000400000 */
[----:B------:R-:W1:Y:S01]  /*01d0*/  MUFU.EX2 R8, R14 ;  /* 0x0000000e00087308 */ /* 0x000e620000000800 */
[----:B------:R-:W-:-:S07]  /*01e0*/  @!P2 FMUL R16, R16, 0.5 ;  /* 0x3f0000001010a820 */ /* 0x000fce0000400000 */
[----:B------:R-:W2:Y:S01]  /*01f0*/  MUFU.EX2 R9, R13 ;  /* 0x0000000d00097308 */ /* 0x000ea20000000800 */
[----:B-1----:R-:W-:-:S07]  /*0200*/  @!P0 FMUL R8, R8, R8 ;  /* 0x0000000808088220 */ /* 0x002fce0000400000 */
[----:B------:R-:W1:Y:S01]  /*0210*/  MUFU.EX2 R11, R10 ;  /* 0x0000000a000b7308 */ /* 0x000e620000000800 */
[----:B------:R-:W-:Y:S01]  /*0220*/  FADD R8, R8, 1 ;  /* 0x3f80000008087421 */ /* 0x000fe20000000000 */
[----:B--2---:R-:W-:-:S06]  /*0230*/  @!P3 FMUL R9, R9, R9 ;  /* 0x000000090909b220 */ /* 0x004fcc0000400000 */
[----:B------:R2:W4:Y:S01]  /*0240*/  MUFU.EX2 R17, R16 ;  /* 0x0000001000117308 */ /* 0x0005220000000800 */
[----:B------:R-:W-:Y:S01]  /*0250*/  FSETP.GT.AND P0, PT, R8, 8.50705917302346158658e+37, PT ;  /* 0x7e8000000800780b */ /* 0x000fe20003f04000 */
[----:B------:R-:W-:Y:S01]  /*0260*/  FADD R9, R9, 1 ;  /* 0x3f80000009097421 */ /* 0x000fe20000000000 */
[----:B-1----:R-:W-:-:S04]  /*0270*/  @!P1 FMUL R11, R11, R11 ;  /* 0x0000000b0b0b9220 */ /* 0x002fc80000400000 */
[----:B------:R-:W-:Y:S01]  /*0280*/  FSETP.GT.AND P1, PT, R9, 8.50705917302346158658e+37, PT ;  /* 0x7e8000000900780b */ /* 0x000fe20003f24000 */
[----:B--2---:R-:W-:Y:S01]  /*0290*/  HFMA2.MMA R16, -RZ, RZ, 1.625, 0 ;  /* 0x3e800000ff107435 */ /* 0x004fe200000001ff */
[----:B------:R-:W-:-:S05]  /*02a0*/  FADD R11, R11, 1 ;  /* 0x3f8000000b0b7421 */ /* 0x000fca0000000000 */
[----:B------:R-:W-:Y:S01]  /*02b0*/  @P0 FMUL R8, R8, 0.25 ;  /* 0x3e80000008080820 */ /* 0x000fe20000400000 */
[----:B----4-:R-:W-:Y:S01]  /*02c0*/  @!P2 FMUL R17, R17, R17 ;  /* 0x000000111111a220 */ /* 0x010fe20000400000 */
[----:B------:R-:W-:-:S03]  /*02d0*/  FSETP.GT.AND P2, PT, R11, 8.50705917302346158658e+37, PT ;  /* 0x7e8000000b00780b */ /* 0x000fc60003f44000 */
[----:B------:R-:W-:Y:S01]  /*02e0*/  FADD R17, R17, 1 ;  /* 0x3f80000011117421 */ /* 0x000fe20000000000 */
[----:B------:R-:W1:Y:S01]  /*02f0*/  MUFU.RCP R8, R8 ;  /* 0x0000000800087308 */ /* 0x000e620000001000 */
[----:B------:R-:W-:Y:S01]  /*0300*/  @P1 FMUL R9, R9, 0.25 ;  /* 0x3e80000009091820 */ /* 0x000fe20000400000 */
[C---:B------:R-:W-:Y:S02]  /*0310*/  FSEL R10, R16.reuse, 1, P1 ;  /* 0x3f800000100a7808 */ /* 0x040fe40000800000 */
[----:B------:R-:W-:Y:S02]  /*0320*/  FSETP.GT.AND P3, PT, R17, 8.50705917302346158658e+37, PT ;  /* 0x7e8000001100780b */ /* 0x000fe40003f64000 */
[C---:B------:R-:W-:Y:S02]  /*0330*/  FSEL R13, R16.reuse, 1, P0 ;  /* 0x3f800000100d7808 */ /* 0x040fe40000000000 */
[----:B------:R-:W2:Y:S01]  /*0340*/  MUFU.RCP R9, R9 ;  /* 0x0000000900097308 */ /* 0x000ea20000001000 */
[----:B------:R-:W-:Y:S01]  /*0350*/  @P2 FMUL R11, R11, 0.25 ;  /* 0x3e8000000b0b2820 */ /* 0x000fe20000400000 */
[----:B------:R-:W-:-:S02]  /*0360*/  FSEL R14, R16, 1, P2 ;  /* 0x3f800000100e7808 */ /* 0x000fc40001000000 */
[----:B------:R-:W-:Y:S01]  /*0370*/  FSEL R16, R16, 1, P3 ;  /* 0x3f80000010107808 */ /* 0x000fe20001800000 */
[----:B-1----:R-:W-:-:S03]  /*0380*/  FMUL R8, R8, R13 ;  /* 0x0000000d08087220 */ /* 0x002fc60000400000 */
[----:B------:R-:W1:Y:S01]  /*0390*/  MUFU.RCP R11, R11 ;  /* 0x0000000b000b7308 */ /* 0x000e620000001000 */
[----:B------:R-:W-:Y:S01]  /*03a0*/  @P3 FMUL R17, R17, 0.25 ;  /* 0x3e80000011113820 */ /* 0x000fe20000400000 */
[----:B------:R-:W-:Y:S01]  /*03b0*/  FSETP.GEU.AND P2, PT, R8, 0.5, PT ;  /* 0x3f0000000800780b */ /* 0x000fe20003f4e000 */
[----:B--2---:R-:W-:-:S05]  /*03c0*/  FMUL R10, R9, R10 ;  /* 0x0000000a090a7220 */ /* 0x004fca0000400000 */
[----:B------:R-:W2:Y:S01]  /*03d0*/  MUFU.RCP R17, R17 ;  /* 0x0000001100117308 */ /* 0x000ea20000001000 */
[----:B------:R-:W-:Y:S02]  /*03e0*/  FSEL R8, R8, RZ, P2 ;  /* 0x000000ff08087208 */ /* 0x000fe40001000000 */
[----:B------:R-:W-:Y:S01]  /*03f0*/  FSETP.GEU.AND P0, PT, R10, 0.5, PT ;  /* 0x3f0000000a00780b */ /* 0x000fe20003f0e000 */
[----:B-1----:R-:W-:-:S03]  /*0400*/  FMUL R11, R11, R14 ;  /* 0x0000000e0b0b7220 */ /* 0x002fc60000400000 */
[----:B------:R-:W-:Y:S02]  /*0410*/  FSEL R10, R10, RZ, P0 ;  /* 0x000000ff0a0a7208 */ /* 0x000fe40000000000 */
[----:B------:R-:W-:Y:S02]  /*0420*/  FSETP.GEU.AND P1, PT, R11, 0.5, PT ;  /* 0x3f0000000b00780b */ /* 0x000fe40003f2e000 */
[----:B------:R-:W-:Y:S01]  /*0430*/  FSETP.GE.AND P0, PT, R10, 0.5, PT ;  /* 0x3f0000000a00780b */ /* 0x000fe20003f06000 */
[----:B--2---:R-:W-:Y:S01]  /*0440*/  FMUL R16, R17, R16 ;  /* 0x0000001011107220 */ /* 0x004fe20000400000 */
[----:B------:R-:W-:Y:S02]  /*0450*/  FSEL R11, R11, RZ, P1 ;  /* 0x000000ff0b0b7208 */ /* 0x000fe40000800000 */
[----:B------:R-:W-:Y:S02]  /*0460*/  FSETP.GE.AND P1, PT, R8, 0.5, PT ;  /* 0x3f0000000800780b */ /* 0x000fe40003f26000 */
[----:B------:R-:W-:-:S02]  /*0470*/  FSETP.GEU.AND P2, PT, R16, 0.5, PT ;  /* 0x3f0000001000780b */ /* 0x000fc40003f4e000 */
[----:B------:R-:W-:Y:S02]  /*0480*/  FSEL R10, R10, 1, !P0 ;  /* 0x3f8000000a0a7808 */ /* 0x000fe40004000000 */
[----:B------:R-:W-:Y:S02]  /*0490*/  FSEL R16, R16, RZ, P2 ;  /* 0x000000ff10107208 */ /* 0x000fe40001000000 */
[----:B------:R-:W-:Y:S01]  /*04a0*/  FSETP.GE.AND P0, PT, R11, 0.5, PT ;  /* 0x3f0000000b00780b */ /* 0x000fe20003f06000 */
[----:B---3--:R-:W-:Y:S01]  /*04b0*/  FMUL R13, R5, R10 ;  /* 0x0000000a050d7220 */ /* 0x008fe20000400000 */
[----:B------:R-:W-:Y:S01]  /*04c0*/  FSEL R9, R8, 1, !P1 ;  /* 0x3f80000008097808 */ /* 0x000fe20004800000 */
[----:B------:R-:W-:Y:S01]  /*04d0*/  FADD R5, R4, R5 ;  /* 0x0000000504057221 */ /* 0x000fe20000000000 */
[----:B------:R-:W-:Y:S02]  /*04e0*/  FSETP.GE.AND P1, PT, R16, 0.5, PT ;  /* 0x3f0000001000780b */ /* 0x000fe40003f26000 */
[----:B------:R-:W-:Y:S01]  /*04f0*/  FSEL R11, R11, 1, !P0 ;  /* 0x3f8000000b0b7808 */ /* 0x000fe20004000000 */
[----:B------:R-:W-:Y:S01]  /*0500*/  FFMA R13, R4, R9, R13 ;  /* 0x00000009040d7223 */ /* 0x000fe2000000000d */
[----:B------:R-:W-:Y:S01]  /*0510*/  FSEL R16, R16, 1, !P1 ;  /* 0x3f80000010107808 */ /* 0x000fe20004800000 */
[----:B------:R-:W-:Y:S01]  /*0520*/  FADD R10, R9, R10 ;  /* 0x0000000a090a7221 */ /* 0x000fe20000000000 */
[----:B------:R-:W-:Y:S01]  /*0530*/  LOP3.LUT P1, RZ, R15, 0x1f, RZ, 0xc0, !PT ;  /* 0x0000001f0fff7812 */ /* 0x000fe2000782c0ff */
[----:B------:R-:W-:Y:S01]  /*0540*/  FFMA R8, R6, R11, R13 ;  /* 0x0000000b06087223 */ /* 0x000fe2000000000d */
[----:B------:R-:W-:Y:S01]  /*0550*/  SHF.R.U32.HI R4, RZ, 0x3, R15 ;  /* 0x00000003ff047819 */ /* 0x000fe2000001160f */
[----:B------:R-:W-:Y:S01]  /*0560*/  FADD R11, R11, R10 ;  /* 0x0000000a0b0b7221 */ /* 0x000fe20000000000 */
[----:B------:R-:W-:Y:S01]  /*0570*/  ISETP.GE.AND P2, PT, R15, 0x2, PT ;  /* 0x000000020f00780c */ /* 0x000fe20003f46270 */
[----:B------:R-:W-:Y:S01]  /*0580*/  FFMA R8, R7, R16, R8 ;  /* 0x0000001007087223 */ /* 0x000fe20000000008 */
[----:B------:R-:W-:Y:S01]  /*0590*/  LOP3.LUT R4, R4, 0x4, RZ, 0xc0, !PT ;  /* 0x0000000404047812 */ /* 0x000fe200078ec0ff */
[----:B------:R-:W-:Y:S01]  /*05a0*/  FADD R11, R16, R11 ;  /* 0x0000000b100b7221 */ /* 0x000fe20000000000 */
[----:B------:R-:W-:-:S02]  /*05b0*/  FADD R6, R6, R5 ;  /* 0x0000000506067221 */ /* 0x000fc40000000000 */
[----:B------:R-:W1:Y:S04]  /*05c0*/  SHFL.BFLY PT, R13, R8, 0x10, 0x1f ;  /* 0x0e001f00080d7f89 */ /* 0x000e6800000e0000 */
[----:B------:R-:W2:Y:S01]  /*05d0*/  SHFL.BFLY PT, R16, R11, 0x10, 0x1f ;  /* 0x0e001f000b107f89 */ /* 0x000ea200000e0000 */
[----:B-1----:R-:W-:Y:S01]  /*05e0*/  FADD R13, R8, R13 ;  /* 0x0000000d080d7221 */ /* 0x002fe20000000000 */
[----:B--2---:R-:W-:-:S04]  /*05f0*/  FADD R16, R11, R16 ;  /* 0x000000100b107221 */ /* 0x004fc80000000000 */
[----:B------:R-:W1:Y:S01]  /*0600*/  SHFL.BFLY PT, R14, R13, 0x8, 0x1f ;  /* 0x0d001f000d0e7f89 */ /* 0x000e6200000e0000 */
[----:B------:R-:W-:-:S03]  /*0610*/  FADD R11, R7, R6 ;  /* 0x00000006070b7221 */ /* 0x000fc60000000000 */
[----:B------:R-:W2:Y:S04]  /*0620*/  SHFL.BFLY PT, R19, R16, 0x8, 0x1f ;  /* 0x0d001f0010137f89 */ /* 0x000ea800000e0000 */
[----:B------:R-:W3:Y:S01]  /*0630*/  SHFL.BFLY PT, R6, R11, 0x10, 0x1f ;  /* 0x0e001f000b067f89 */ /* 0x000ee200000e0000 */
[----:B-1----:R-:W-:Y:S01]  /*0640*/  FADD R14, R13, R14 ;  /* 0x0000000e0d0e7221 */ /* 0x002fe20000000000 */
[----:B--2---:R-:W-:-:S04]  /*0650*/  FADD R19, R16, R19 ;  /* 0x0000001310137221 */ /* 0x004fc80000000000 */
[----:B------:R-:W1:Y:S01]  /*0660*/  SHFL.BFLY PT, R17, R14, 0x4, 0x1f ;  /* 0x0c801f000e117f89 */ /* 0x000e6200000e0000 */
[----:B---3--:R-:W-:-:S03]  /*0670*/  FADD R13, R11, R6 ;  /* 0x000000060b0d7221 */ /* 0x008fc60000000000 */
[----:B------:R-:W2:Y:S01]  /*0680*/  SHFL.BFLY PT, R8, R19, 0x4, 0x1f ;  /* 0x0c801f0013087f89 */ /* 0x000ea200000e0000 */
[----:B------:R-:W-:-:S04]  /*0690*/  LOP3.LUT R6, R15, 0x1, RZ, 0xc0, !PT ;  /* 0x000000010f067812 */ /* 0x000fc800078ec0ff */
[----:B------:R-:W-:-:S04]  /*06a0*/  ISETP.NE.U32.AND P0, PT, R6, 0x1, PT ;  /* 0x000000010600780c */ /* 0x000fc80003f05070 */
[----:B------:R-:W-:Y:S01]  /*06b0*/  ISETP.LT.AND P0, PT, R15, 0x2, P0 ;  /* 0x000000020f00780c */ /* 0x000fe20000701270 */
[----:B-1----:R-:W-:Y:S02]  /*06c0*/  FADD R17, R14, R17 ;  /* 0x000000110e117221 */ /* 0x002fe40000000000 */
[----:B------:R-:W1:Y:S01]  /*06d0*/  SHFL.BFLY PT, R14, R13, 0x8, 0x1f ;  /* 0x0d001f000d0e7f89 */ /* 0x000e6200000e0000 */
[----:B--2---:R-:W-:-:S03]  /*06e0*/  FADD R8, R19, R8 ;  /* 0x0000000813087221 */ /* 0x004fc60000000000 */
[----:B------:R-:W2:Y:S04]  /*06f0*/  SHFL.BFLY PT, R10, R17, 0x2, 0x1f ;  /* 0x0c401f00110a7f89 */ /* 0x000ea800000e0000 */
[----:B------:R-:W3:Y:S01]  /*0700*/  SHFL.BFLY PT, R5, R8, 0x2, 0x1f ;  /* 0x0c401f0008057f89 */ /* 0x000ee200000e0000 */
[----:B-1----:R-:W-:Y:S01]  /*0710*/  FADD R14, R13, R14 ;  /* 0x0000000e0d0e7221 */ /* 0x002fe20000000000 */
[----:B--2---:R-:W-:-:S04]  /*0720*/  FADD R10, R17, R10 ;  /* 0x0000000a110a7221 */ /* 0x004fc80000000000 */
[----:B------:R-:W1:Y:S01]  /*0730*/  SHFL.BFLY PT, R11, R14, 0x4, 0x1f ;  /* 0x0c801f000e0b7f89 */ /* 0x000e6200000e0000 */
[----:B---3--:R-:W-:-:S03]  /*0740*/  FADD R7, R8, R5 ;  /* 0x0000000508077221 */ /* 0x008fc60000000000 */
[----:B------:R-:W2:Y:S01]  /*0750*/  SHFL.BFLY PT, R9, R10, 0x1, 0x1f ;  /* 0x0c201f000a097f89 */ /* 0x000ea200000e0000 */
[----:B-1----:R-:W-:Y:S01]  /*0760*/  FADD R11, R14, R11 ;  /* 0x0000000b0e0b7221 */ /* 0x002fe20000000000 */
[----:B--2---:R-:W-:-:S04]  /*0770*/  FADD R9, R10, R9 ;  /* 0x000000090a097221 */ /* 0x004fc80000000000 */
[----:B------:R-:W-:Y:S04]  /*0780*/  SHFL.BFLY PT, R8, R11, 0x2, 0x1f ;  /* 0x0c401f000b087f89 */ /* 0x000fe800000e0000 */
[----:B------:R-:W-:Y:S01]  /*0790*/  @!P1 STS [R4+UR4], R9 ;  /* 0x0000000904009988 */ /* 0x000fe20008000804 */
[----:B------:R-:W-:Y:S06]  /*07a0*/  BAR.SYNC.DEFER_BLOCKING 0x0 ;  /* 0x0000000000007b1d */ /* 0x000fec0000010000 */
[----:B------:R-:W1:Y:S04]  /*07b0*/  SHFL.BFLY PT, R10, R7, 0x1, 0x1f ;  /* 0x0c201f00070a7f89 */ /* 0x000e6800000e0000 */
[----:B------:R-:W-:Y:S01]  /*07c0*/  @!P2 LDS R12, [R0+UR4] ;  /* 0x00000004000ca984 */ /* 0x000fe20008000800 */
[----:B-1----:R-:W-:Y:S01]  /*07d0*/  FADD R9, R7, R10 ;  /* 0x0000000a07097221 */ /* 0x002fe20000000000 */
[----:B------:R-:W-:-:S05]  /*07e0*/  FADD R10, R11, R8 ;  /* 0x000000080b0a7221 */ /* 0x000fca0000000000 */
[----:B------:R-:W1:Y:S02]  /*07f0*/  SHFL.BFLY PT, R7, R10, 0x1, 0x1f ;  /* 0x0c201f000a077f89 */ /* 0x000e6400000e0000 */
[----:B-1----:R-:W-:Y:S02]  /*0800*/  FADD R13, R10, R7 ;  /* 0x000000070a0d7221 */ /* 0x002fe40000000000 */
[----:B------:R-:W1:Y:S02]  /*0810*/  SHFL.BFLY PT, R5, R12, 0x1, 0x1f ;  /* 0x0c201f000c057f89 */ /* 0x000e6400000e0000 */
[----:B-1----:R-:W-:-:S05]  /*0820*/  FADD R5, R12, R5 ;  /* 0x000000050c057221 */ /* 0x002fca0000000000 */
[----:B------:R-:W-:Y:S01]  /*0830*/  @P0 STS [R0+UR4], R5 ;  /* 0x0000000500000988 */ /* 0x000fe20008000804 */
[----:B------:R-:W-:Y:S06]  /*0840*/  BAR.SYNC.DEFER_BLOCKING 0x0 ;  /* 0x0000000000007b1d */ /* 0x000fec0000010000 */
[----:B------:R-:W-:Y:S02]  /*0850*/  LDS R6, [UR4] ;  /* 0x00000004ff067984 */ /* 0x000fe40008000800 */
[----:B------:R-:W-:Y:S06]  /*0860*/  BAR.SYNC.DEFER_BLOCKING 0x0 ;  /* 0x0000000000007b1d */ /* 0x000fec0000010000 */
[----:B------:R-:W-:Y:S02]  /*0870*/  @!P1 STS [R4+UR4], R9 ;  /* 0x0000000904009988 */ /* 0x000fe40008000804 */
[----:B------:R-:W-:Y:S06]  /*0880*/  BAR.SYNC.DEFER_BLOCKING 0x0 ;  /* 0x0000000000007b1d */ /* 0x000fec0000010000 */
[----:B------:R-:W1:Y:S04]  /*0890*/  @!P2 LDS R3, [R0+UR4] ;  /* 0x000000040003a984 */ /* 0x000e680008000800 */
[----:B-1----:R-:W1:Y:S02]  /*08a0*/  SHFL.BFLY PT, R8, R3, 0x1, 0x1f ;  /* 0x0c201f0003087f89 */ /* 0x002e6400000e0000 */
[----:B-1----:R-:W-:-:S05]  /*08b0*/  FADD R5, R3, R8 ;  /* 0x0000000803057221 */ /* 0x002fca0000000000 */
[----:B------:R-:W-:Y:S01]  /*08c0*/  @P0 STS [R0+UR4], R5 ;  /* 0x0000000500000988 */ /* 0x000fe20008000804 */
[----:B------:R-:W-:Y:S06]  /*08d0*/  BAR.SYNC.DEFER_BLOCKING 0x0 ;  /* 0x0000000000007b1d */ /* 0x000fec0000010000 */
[----:B------:R-:W1:Y:S02]  /*08e0*/  LDS R7, [UR4] ;  /* 0x00000004ff077984 */ /* 0x000e640008000800 */
[----:B------:R-:W-:Y:S06]  /*08f0*/  BAR.SYNC.DEFER_BLOCKING 0x0 ;  /* 0x0000000000007b1d */ /* 0x000fec0000010000 */
[----:B------:R-:W-:Y:S02]  /*0900*/  @!P1 STS [R4+UR4], R13 ;  /* 0x0000000d04009988 */ /* 0x000fe40008000804 */
[----:B------:R-:W-:Y:S01]  /*0910*/  BAR.SYNC.DEFER_BLOCKING 0x0 ;  /* 0x0000000000007b1d */ /* 0x000fe20000010000 */
[----:B-1----:R-:W-:-:S05]  /*0920*/  FADD R7, RZ, R7 ;  /* 0x00000007ff077221 */ /* 0x002fca0000000000 */
[----:B------:R-:W1:Y:S01]  /*0930*/  @!P2 LDS R2, [R0+UR4] ;  /* 0x000000040002a984 */ /* 0x000e620008000800 */
[----:B------:R-:W-:-:S03]  /*0940*/  LOP3.LUT P2, RZ, R15, 0x3f, RZ, 0xc0, !PT ;  /* 0x0000003f0fff7812 */ /* 0x000fc6000784c0ff */
[----:B-1----:R-:W1:Y:S02]  /*0950*/  SHFL.BFLY PT, R3, R2, 0x1, 0x1f ;  /* 0x0c201f0002037f89 */ /* 0x002e6400000e0000 */
[----:B-1----:R-:W-:-:S05]  /*0960*/  FADD R3, R2, R3 ;  /* 0x0000000302037221 */ /* 0x002fca0000000000 */
[----:B------:R-:W-:Y:S01]  /*0970*/  @P0 STS [R0+UR4], R3 ;  /* 0x0000000300000988 */ /* 0x000fe20008000804 */
[----:B------:R-:W-:Y:S06]  /*0980*/  BAR.SYNC.DEFER_BLOCKING 0x0 ;  /* 0x0000000000007b1d */ /* 0x000fec0000010000 */
[----:B------:R-:W1:Y:S02]  /*0990*/  LDS R5, [UR4] ;  /* 0x00000004ff057984 */ /* 0x000e640008000800 */
[----:B-1----:R-:W-:-:S04]  /*09a0*/  FADD R8, RZ, R5 ;  /* 0x00000005ff087221 */ /* 0x002fc80000000000 */
[----:B------:R-:W-:-:S04]  /*09b0*/  FADD R7, R7, R8 ;  /* 0x0000000807077221 */ /* 0x000fc80000000000 */
[----:B------:R-:W-:Y:S01]  /*09c0*/  FADD R7, R7, 1 ;  /* 0x3f80000007077421 */ /* 0x000fe20000000000 */
[----:B------:R-:W-:Y:S04]  /*09d0*/  BAR.SYNC.DEFER_BLOCKING 0x0 ;  /* 0x0000000000007b1d */ /* 0x000fe80000010000 */
[C---:B------:R-:W-:Y:S02]  /*09e0*/  FSETP.GT.AND P0, PT, |R7|.reuse, 8.50705917302346158658e+37, PT ;  /* 0x7e8000000700780b */ /* 0x040fe40003f04200 */
[----:B------:R-:W-:-:S11]  /*09f0*/  FSETP.GEU.AND P1, PT, |R7|, 1.175494350822287508e-38, PT ;  /* 0x008000000700780b */ /* 0x000fd60003f2e200 */
[----:B------:R-:W-:Y:S01]  /*0a00*/  @P0 FMUL R7, R7, 0.25 ;  /* 0x3e80000007070820 */ /* 0x000fe20000400000 */
[----:B------:R-:W-:Y:S06]  /*0a10*/  @P2 EXIT ;  /* 0x000000000000294d */ /* 0x000fec0003800000 */
[----:B------:R-:W-:Y:S01]  /*0a20*/  @!P1 FMUL R7, R7, 16777216 ;  /* 0x4b80000007079820 */ /* 0x000fe20000400000 */
[----:B------:R-:W0:Y:S01]  /*0a30*/  LDC.64 R2, c[0x0][0x210] ;  /* 0x00008400ff027b82 */ /* 0x000e220000000a00 */
[----:B------:R-:W-:Y:S01]  /*0a40*/  MOV R5, 0x3f800000 ;  /* 0x3f80000000057802 */ /* 0x000fe20000000f00 */
[----:B------:R-:W-:-:S03]  /*0a50*/  FADD R6, RZ, R6 ;  /* 0x00000006ff067221 */ /* 0x000fc60000000000 */
[----:B------:R-:W1:Y:S01]  /*0a60*/  MUFU.RCP R7, R7 ;  /* 0x0000000700077308 */ /* 0x000e620000001000 */
[----:B------:R-:W-:-:S04]  /*0a70*/  FFMA R6, R6, 2, R5 ;  /* 0x4000000006067823 */ /* 0x000fc80000000005 */
[----:B------:R-:W-:-:S04]  /*0a80*/  @P0 FMUL R6, R6, 0.25 ;  /* 0x3e80000006060820 */ /* 0x000fc80000400000 */
[----:B------:R-:W-:-:S04]  /*0a90*/  @!P1 FMUL R6, R6, 16777216 ;  /* 0x4b80000006069820 */ /* 0x000fc80000400000 */
[----:B-1----:R-:W-:-:S05]  /*0aa0*/  FMUL R5, R7, R6 ;  /* 0x0000000607057220 */ /* 0x002fca0000400000 */
[----:B0-----:R-:W-:Y:S01]  /*0ab0*/  STG.E desc[UR6][R2.64], R5 ;  /* 0x0000000502007986 */ /* 0x001fe2000c101906 */
[----:B------:R-:W-:Y:S05]  /*0ac0*/  EXIT ;  /* 0x000000000000794d */ /* 0x000fea0003800000 */
.L_x_0:
[----:B------:R-:W-:-:S00]  /*0ad0*/  BRA `(.L_x_0) ;  /* 0xfffffffc00fc7947 */ /* 0x000fc0000383ffff */
[----:B------:R-:W-:-:S00]  /*0ae0*/  NOP ;  /* 0x0000000000007918 */ /* 0x000fc00000000000 */
        /* <DEDUP_REMOVED lines=9> */
.L_x_1:


//--------------------- .nv.shared.triton_per_fused_add_div_index_put_lift_fresh_mul_sigmoid_sum_0 --------------------------
	.section	.nv.shared.triton_per_fused_add_div_index_put_lift_fresh_mul_sigmoid_sum_0,"aw",@nobits
	.sectionflags	@""
	.align	16
	.zero		1024


//--------------------- .nv.constant0.triton_per_fused_add_div_index_put_lift_fresh_mul_sigmoid_sum_0 --------------------------
	.section	.nv.constant0.triton_per_fused_add_div_index_put_lift_fresh_mul_sigmoid_sum_0,"a",@progbits
	.sectionflags	@""
	.align	4
.nv.constant0.triton_per_fused_add_div_index_put_lift_fresh_mul_sigmoid_sum_0:
	.zero		556
